//
// Generated by NVIDIA NVVM Compiler
//
// Compiler Build ID: CL-36424714
// Cuda compilation tools, release 13.0, V13.0.88
// Based on NVVM 20.0.0
//

.version 9.0
.target sm_100
.address_size 64

	// .globl	_Z6matAddPiS_S_i

.visible .entry _Z6matAddPiS_S_i(
	.param .u64 .ptr .align 1 _Z6matAddPiS_S_i_param_0,
	.param .u64 .ptr .align 1 _Z6matAddPiS_S_i_param_1,
	.param .u64 .ptr .align 1 _Z6matAddPiS_S_i_param_2,
	.param .u32 _Z6matAddPiS_S_i_param_3
)
{
	.reg .pred 	%p<2>;
	.reg .b32 	%r<17>;
	.reg .b64 	%rd<11>;

	ld.param.u64 	%rd1, [_Z6matAddPiS_S_i_param_0];
	ld.param.u64 	%rd2, [_Z6matAddPiS_S_i_param_1];
	ld.param.u64 	%rd3, [_Z6matAddPiS_S_i_param_2];
	ld.param.u32 	%r2, [_Z6matAddPiS_S_i_param_3];
	mov.u32 	%r4, %ctaid.x;
	mov.u32 	%r5, %ntid.x;
	mov.u32 	%r6, %tid.x;
	mad.lo.s32 	%r7, %r4, %r5, %r6;
	mov.u32 	%r8, %ctaid.y;
	mov.u32 	%r9, %ntid.y;
	mov.u32 	%r10, %tid.y;
	mad.lo.s32 	%r11, %r8, %r9, %r10;
	mad.lo.s32 	%r1, %r2, %r11, %r7;
	max.s32 	%r13, %r7, %r11;
	setp.ge.s32 	%p1, %r13, %r2;
	@%p1 bra 	$L__BB0_2;
	cvta.to.global.u64 	%rd4, %rd1;
	cvta.to.global.u64 	%rd5, %rd2;
	cvta.to.global.u64 	%rd6, %rd3;
	mul.wide.s32 	%rd7, %r1, 4;
	add.s64 	%rd8, %rd4, %rd7;
	ld.global.u32 	%r14, [%rd8];
	add.s64 	%rd9, %rd5, %rd7;
	ld.global.u32 	%r15, [%rd9];
	add.s32 	%r16, %r15, %r14;
	add.s64 	%rd10, %rd6, %rd7;
	st.global.u32 	[%rd10], %r16;
$L__BB0_2:
	ret;

}


// ===== COMPILED SASS (sm_100) =====

	.target	sm_100

	.elftype	@"ET_EXEC"


//--------------------- .note.nv.tkinfo           --------------------------
	.section	.note.nv.tkinfo,"",@"SHT_NOTE"
	.sectionflags	@"SHF_NOTE_NV_TKINFO"
	.tkinfo
        /*0018*/ 	.word	0x00000002
        /*0030*/ 	.string	""
        /*0030*/ 	.string	"ptxas"
        /*0030*/ 	.string	"Cuda compilation tools, release 13.0, V13.0.88"
        /*0030*/ 	.string	"Build cuda_13.0.r13.0/compiler.36424714_0"
        /*0030*/ 	.string	"-arch sm_100 -m 64 "



//--------------------- .note.nv.cuinfo           --------------------------
	.section	.note.nv.cuinfo,"",@"SHT_NOTE"
	.sectionflags	@"SHF_NOTE_NV_CUINFO"
        /*0018*/ 	.short	0x0002
        /*001a*/ 	.short	0x0064
        /*001c*/ 	.short	0x0082
	.zero		2


//--------------------- .nv.info                  --------------------------
	.section	.nv.info,"",@"SHT_CUDA_INFO"
	.align	4


	//----- nvinfo : EIATTR_REGCOUNT
	.align		4
        /*0000*/ 	.byte	0x04, 0x2f
        /*0002*/ 	.short	(.L_1 - .L_0)
	.align		4
.L_0:
        /*0004*/ 	.word	index@(_Z6matAddPiS_S_i)
        /*0008*/ 	.word	0x0000000c


	//----- nvinfo : EIATTR_FRAME_SIZE
	.align		4
.L_1:
        /*000c*/ 	.byte	0x04, 0x11
        /*000e*/ 	.short	(.L_3 - .L_2)
	.align		4
.L_2:
        /*0010*/ 	.word	index@(_Z6matAddPiS_S_i)
        /*0014*/ 	.word	0x00000000


	//----- nvinfo : EIATTR_MIN_STACK_SIZE
	.align		4
.L_3:
        /*0018*/ 	.byte	0x04, 0x12
        /*001a*/ 	.short	(.L_5 - .L_4)
	.align		4
.L_4:
        /*001c*/ 	.word	index@(_Z6matAddPiS_S_i)
        /*0020*/ 	.word	0x00000000
.L_5:


//--------------------- .nv.compat                --------------------------
	.section	.nv.compat,"",@"SHT_CUDA_COMPAT_INFO"
	.align	4
        /*0000*/ 	.byte	0x02, 0x09, 0x00, 0x00, 0x02, 0x02, 0x01, 0x00, 0x02, 0x05, 0x05, 0x00, 0x03, 0x07, 0x01, 0x01
        /*0010*/ 	.byte	0x02, 0x03, 0x00, 0x00, 0x02, 0x06, 0x01, 0x00, 0x04, 0x0b, 0x08, 0x00, 0x09, 0x00, 0x00, 0x00
        /*0020*/ 	.byte	0x00, 0x00, 0x00, 0x00


//--------------------- .nv.info._Z6matAddPiS_S_i --------------------------
	.section	.nv.info._Z6matAddPiS_S_i,"",@"SHT_CUDA_INFO"
	.sectionflags	@""
	.align	4


	//----- nvinfo : EIATTR_CUDA_API_VERSION
	.align		4
        /*0000*/ 	.byte	0x04, 0x37
        /*0002*/ 	.short	(.L_7 - .L_6)
.L_6:
        /*0004*/ 	.word	0x00000082


	//----- nvinfo : EIATTR_KPARAM_INFO
	.align		4
.L_7:
        /*0008*/ 	.byte	0x04, 0x17
        /*000a*/ 	.short	(.L_9 - .L_8)
.L_8:
        /*000c*/ 	.word	0x00000000
        /*0010*/ 	.short	0x0003
        /*0012*/ 	.short	0x0018
        /*0014*/ 	.byte	0x00, 0xf0, 0x11, 0x00


	//----- nvinfo : EIATTR_KPARAM_INFO
	.align		4
.L_9:
        /*0018*/ 	.byte	0x04, 0x17
        /*001a*/ 	.short	(.L_11 - .L_10)
.L_10:
        /*001c*/ 	.word	0x00000000
        /*0020*/ 	.short	0x0002
        /*0022*/ 	.short	0x0010
        /*0024*/ 	.byte	0x00, 0xf5, 0x21, 0x00


	//----- nvinfo : EIATTR_KPARAM_INFO
	.align		4
.L_11:
        /*0028*/ 	.byte	0x04, 0x17
        /*002a*/ 	.short	(.L_13 - .L_12)
.L_12:
        /*002c*/ 	.word	0x00000000
        /*0030*/ 	.short	0x0001
        /*0032*/ 	.short	0x0008
        /*0034*/ 	.byte	0x00, 0xf5, 0x21, 0x00


	//----- nvinfo : EIATTR_KPARAM_INFO
	.align		4
.L_13:
        /*0038*/ 	.byte	0x04, 0x17
        /*003a*/ 	.short	(.L_15 - .L_14)
.L_14:
        /*003c*/ 	.word	0x00000000
        /*0040*/ 	.short	0x0000
        /*0042*/ 	.short	0x0000
        /*0044*/ 	.byte	0x00, 0xf5, 0x21, 0x00


	//----- nvinfo : EIATTR_SPARSE_MMA_MASK
	.align		4
.L_15:
        /*0048*/ 	.byte	0x03, 0x50
        /*004a*/ 	.short	0x0000


	//----- nvinfo : EIATTR_MAXREG_COUNT
	.align		4
        /*004c*/ 	.byte	0x03, 0x1b
        /*004e*/ 	.short	0x00ff


	//----- nvinfo : EIATTR_MERCURY_ISA_VERSION
	.align		4
        /*0050*/ 	.byte	0x03, 0x5f
        /*0052*/ 	.short	0x0101


	//----- nvinfo : EIATTR_VRC_CTA_INIT_COUNT
	.align		4
        /*0054*/ 	.byte	0x02, 0x4a
	.zero		1
	.zero		1


	//----- nvinfo : EIATTR_EXIT_INSTR_OFFSETS
	.align		4
        /*0058*/ 	.byte	0x04, 0x1c
        /*005a*/ 	.short	(.L_17 - .L_16)


	//   ....[0]....
.L_16:
        /*005c*/ 	.word	0x000000d0


	//   ....[1]....
        /*0060*/ 	.word	0x00000190


	//----- nvinfo : EIATTR_CBANK_PARAM_SIZE
	.align		4
.L_17:
        /*0064*/ 	.byte	0x03, 0x19
        /*0066*/ 	.short	0x001c


	//----- nvinfo : EIATTR_PARAM_CBANK
	.align		4
        /*0068*/ 	.byte	0x04, 0x0a
        /*006a*/ 	.short	(.L_19 - .L_18)
	.align		4
.L_18:
        /*006c*/ 	.word	index@(.nv.constant0._Z6matAddPiS_S_i)
        /*0070*/ 	.short	0x0380
        /*0072*/ 	.short	0x001c


	//----- nvinfo : EIATTR_SW_WAR
	.align		4
.L_19:
        /*0074*/ 	.byte	0x04, 0x36
        /*0076*/ 	.short	(.L_21 - .L_20)
.L_20:
        /*0078*/ 	.word	0x00000008
.L_21:


//--------------------- .nv.callgraph             --------------------------
	.section	.nv.callgraph,"",@"SHT_CUDA_CALLGRAPH"
	.align	4
	.sectionentsize	8
	.align		4
        /*0000*/ 	.word	0x00000000
	.align		4
        /*0004*/ 	.word	0xffffffff
	.align		4
        /*0008*/ 	.word	0x00000000
	.align		4
        /*000c*/ 	.word	0xfffffffe
	.align		4
        /*0010*/ 	.word	0x00000000
	.align		4
        /*0014*/ 	.word	0xfffffffd
	.align		4
        /*0018*/ 	.word	0x00000000
	.align		4
        /*001c*/ 	.word	0xfffffffc


//--------------------- .text._Z6matAddPiS_S_i    --------------------------
	.section	.text._Z6matAddPiS_S_i,"ax",@progbits
	.align	128
        .global         _Z6matAddPiS_S_i
        .type           _Z6matAddPiS_S_i,@function
        .size           _Z6matAddPiS_S_i,(.L_x_1 - _Z6matAddPiS_S_i)
        .other          _Z6matAddPiS_S_i,@"STO_CUDA_ENTRY STV_DEFAULT"
_Z6matAddPiS_S_i:
.text._Z6matAddPiS_S_i:
[----:B------:R-:W-:Y:S01]  /*0000*/  LDC R1, c[0x0][0x37c] ;  /* 0x0000df00ff017b82 */ /* 0x000fe20000000800 */
[----:B------:R-:W0:Y:S07]  /*0010*/  S2R R3, SR_TID.X ;  /* 0x0000000000037919 */ /* 0x000e2e0000002100 */
[----:B------:R-:W0:Y:S01]  /*0020*/  S2UR UR4, SR_CTAID.X ;  /* 0x00000000000479c3 */ /* 0x000e220000002500 */
[----:B------:R-:W1:Y:S01]  /*0030*/  LDCU UR6, c[0x0][0x398] ;  /* 0x00007300ff0677ac */ /* 0x000e620008000800 */
[----:B------:R-:W2:Y:S06]  /*0040*/  S2R R5, SR_TID.Y ;  /* 0x0000000000057919 */ /* 0x000eac0000002200 */
[----:B------:R-:W0:Y:S08]  /*0050*/  LDC R0, c[0x0][0x360] ;  /* 0x0000d800ff007b82 */ /* 0x000e300000000800 */
[----:B------:R-:W2:Y:S08]  /*0060*/  S2UR UR5, SR_CTAID.Y ;  /* 0x00000000000579c3 */ /* 0x000eb00000002600 */
[----:B------:R-:W2:Y:S01]  /*0070*/  LDC R2, c[0x0][0x364] ;  /* 0x0000d900ff027b82 */ /* 0x000ea20000000800 */
[----:B0-----:R-:W-:-:S02]  /*0080*/  IMAD R0, R0, UR4, R3 ;  /* 0x0000000400007c24 */ /* 0x001fc4000f8e0203 */
[----:B--2---:R-:W-:-:S04]  /*0090*/  IMAD R3, R2, UR5, R5 ;  /* 0x0000000502037c24 */ /* 0x004fc8000f8e0205 */
[----:B-1----:R-:W-:Y:S01]  /*00a0*/  IMAD R9, R3, UR6, R0 ;  /* 0x0000000603097c24 */ /* 0x002fe2000f8e0200 */
[----:B------:R-:W-:-:S04]  /*00b0*/  VIMNMX R2, PT, PT, R0, R3, !PT ;  /* 0x0000000300027248 */ /* 0x000fc80007fe0100 */
[----:B------:R-:W-:-:S13]  /*00c0*/  ISETP.GE.AND P0, PT, R2, UR6, PT ;  /* 0x0000000602007c0c */ /* 0x000fda000bf06270 */
[----:B------:R-:W-:Y:S05]  /*00d0*/  @P0 EXIT ;  /* 0x000000000000094d */ /* 0x000fea0003800000 */
[----:B------:R-:W0:Y:S01]  /*00e0*/  LDC.64 R2, c[0x0][0x380] ;  /* 0x0000e000ff027b82 */ /* 0x000e220000000a00 */
[----:B------:R-:W1:Y:S07]  /*00f0*/  LDCU.64 UR4, c[0x0][0x358] ;  /* 0x00006b00ff0477ac */ /* 0x000e6e0008000a00 */
[----:B------:R-:W2:Y:S08]  /*0100*/  LDC.64 R4, c[0x0][0x388] ;  /* 0x0000e200ff047b82 */ /* 0x000eb00000000a00 */
[----:B------:R-:W3:Y:S01]  /*0110*/  LDC.64 R6, c[0x0][0x390] ;  /* 0x0000e400ff067b82 */ /* 0x000ee20000000a00 */
[----:B0-----:R-:W-:-:S06]  /*0120*/  IMAD.WIDE R2, R9, 0x4, R2 ;  /* 0x0000000409027825 */ /* 0x001fcc00078e0202 */
[----:B-1----:R-:W4:Y:S01]  /*0130*/  LDG.E R2, desc[UR4][R2.64] ;  /* 0x0000000402027981 */ /* 0x002f22000c1e1900 */
[----:B--2---:R-:W-:-:S06]  /*0140*/  IMAD.WIDE R4, R9, 0x4, R4 ;  /* 0x0000000409047825 */ /* 0x004fcc00078e0204 */
[----:B------:R-:W4:Y:S01]  /*0150*/  LDG.E R5, desc[UR4][R4.64] ;  /* 0x0000000404057981 */ /* 0x000f22000c1e1900 */
[----:B---3--:R-:W-:Y:S01]  /*0160*/  IMAD.WIDE R6, R9, 0x4, R6 ;  /* 0x0000000409067825 */ /* 0x008fe200078e0206 */
[----:B----4-:R-:W-:-:S05]  /*0170*/  IADD3 R9, PT, PT, R2, R5, RZ ;  /* 0x0000000502097210 */ /* 0x010fca0007ffe0ff */
[----:B------:R-:W-:Y:S01]  /*0180*/  STG.E desc[UR4][R6.64], R9 ;  /* 0x0000000906007986 */ /* 0x000fe2000c101904 */
[----:B------:R-:W-:Y:S05]  /*0190*/  EXIT ;  /* 0x000000000000794d */ /* 0x000fea0003800000 */
.L_x_0:
[----:B------:R-:W-:-:S00]  /*01a0*/  BRA `(.L_x_0) ;  /* 0xfffffffc00fc7947 */ /* 0x000fc0000383ffff */
[----:B------:R-:W-:-:S00]  /*01b0*/  NOP ;  /* 0x0000000000007918 */ /* 0x000fc00000000000 */
        /* <DEDUP_REMOVED lines=12> */
.L_x_1:


//--------------------- .nv.shared.reserved.0     --------------------------
	.section	.nv.shared.reserved.0,"aw",@nobits
	.weak		__nv_reservedSMEM_offset_0_alias
	.size		__nv_reservedSMEM_offset_0_alias, 0, 64
	.other		__nv_reservedSMEM_offset_0_alias,@"STO_CUDA_RESERVED_SHARED STV_DEFAULT"
__nv_reservedSMEM_offset_0_alias:
	.zero		0
	.zero		64


//--------------------- .nv.constant0._Z6matAddPiS_S_i --------------------------
	.section	.nv.constant0._Z6matAddPiS_S_i,"a",@progbits
	.sectionflags	@""
	.align	4
.nv.constant0._Z6matAddPiS_S_i:
	.zero		924


//--------------------- SYMBOLS --------------------------

	.type		.nv.reservedSmem.offset0,@object
	.size		.nv.reservedSmem.offset0,0x4
